	.headerflags	@"EF_CUDA_TEXMODE_UNIFIED EF_CUDA_64BIT_ADDRESS EF_CUDA_ACCELERATORS EF_CUDA_SM90 EF_CUDA_VIRTUAL_SM(EF_CUDA_SM90)"
	.elftype	@"ET_EXEC"


//--------------------- .nv.info                  --------------------------
	.section	.nv.info,"",@"SHT_CUDA_INFO"
	.align	4


	//----- nvinfo : EIATTR_REGCOUNT
	.align		4
        /*0000*/ 	.byte	0x04, 0x2f
        /*0002*/ 	.short	(.L_3 - .L_2)
	.align		4
.L_2:
        /*0004*/ 	.word	index@(triton_poi_fused__native_batch_norm_legit_no_training_relu_4)
        /*0008*/ 	.word	0x00000020


	//----- nvinfo : EIATTR_MIN_STACK_SIZE
	.align		4
.L_3:
        /*000c*/ 	.byte	0x04, 0x12
        /*000e*/ 	.short	(.L_5 - .L_4)
	.align		4
.L_4:
        /*0010*/ 	.word	index@(triton_poi_fused__native_batch_norm_legit_no_training_relu_4)
        /*0014*/ 	.word	0x00000000


	//----- nvinfo : EIATTR_FRAME_SIZE
	.align		4
.L_5:
        /*0018*/ 	.byte	0x04, 0x11
        /*001a*/ 	.short	(.L_7 - .L_6)
	.align		4
.L_6:
        /*001c*/ 	.word	index@(triton_poi_fused__native_batch_norm_legit_no_training_relu_4)
        /*0020*/ 	.word	0x00000000


	//----- nvinfo : EIATTR_MIN_STACK_SIZE
	.align		4
.L_7:
        /*0024*/ 	.byte	0x04, 0x12
        /*0026*/ 	.short	(.L_9 - .L_8)
	.align		4
.L_8:
        /*0028*/ 	.word	index@(triton_poi_fused__native_batch_norm_legit_no_training_relu_4)
        /*002c*/ 	.word	0x00000000
.L_9:


//--------------------- .nv.info.triton_poi_fused__native_batch_norm_legit_no_training_relu_4 --------------------------
	.section	.nv.info.triton_poi_fused__native_batch_norm_legit_no_training_relu_4,"",@"SHT_CUDA_INFO"
	.sectionflags	@""
	.align	4


	//----- nvinfo : EIATTR_CUDA_API_VERSION
	.align		4
        /*0000*/ 	.byte	0x04, 0x37
        /*0002*/ 	.short	(.L_11 - .L_10)
.L_10:
        /*0004*/ 	.word	0x0000007c


	//----- nvinfo : EIATTR_KPARAM_INFO
	.align		4
.L_11:
        /*0008*/ 	.byte	0x04, 0x17
        /*000a*/ 	.short	(.L_13 - .L_12)
.L_12:
        /*000c*/ 	.word	0x00000000
        /*0010*/ 	.short	0x0007
        /*0012*/ 	.short	0x0034
        /*0014*/ 	.byte	0x00, 0xf0, 0x11, 0x00


	//----- nvinfo : EIATTR_KPARAM_INFO
	.align		4
.L_13:
        /*0018*/ 	.byte	0x04, 0x17
        /*001a*/ 	.short	(.L_15 - .L_14)
.L_14:
        /*001c*/ 	.word	0x00000000
        /*0020*/ 	.short	0x0006
        /*0022*/ 	.short	0x0030
        /*0024*/ 	.byte	0x00, 0xf0, 0x11, 0x00


	//----- nvinfo : EIATTR_KPARAM_INFO
	.align		4
.L_15:
        /*0028*/ 	.byte	0x04, 0x17
        /*002a*/ 	.short	(.L_17 - .L_16)
.L_16:
        /*002c*/ 	.word	0x00000000
        /*0030*/ 	.short	0x0005
        /*0032*/ 	.short	0x0028
        /*0034*/ 	.byte	0x00, 0xf4, 0x21, 0x00


	//----- nvinfo : EIATTR_KPARAM_INFO
	.align		4
.L_17:
        /*0038*/ 	.byte	0x04, 0x17
        /*003a*/ 	.short	(.L_19 - .L_18)
.L_18:
        /*003c*/ 	.word	0x00000000
        /*0040*/ 	.short	0x0004
        /*0042*/ 	.short	0x0020
        /*0044*/ 	.byte	0x00, 0xf4, 0x21, 0x00


	//----- nvinfo : EIATTR_KPARAM_INFO
	.align		4
.L_19:
        /*0048*/ 	.byte	0x04, 0x17
        /*004a*/ 	.short	(.L_21 - .L_20)
.L_20:
        /*004c*/ 	.word	0x00000000
        /*0050*/ 	.short	0x0003
        /*0052*/ 	.short	0x0018
        /*0054*/ 	.byte	0x00, 0xf4, 0x21, 0x00


	//----- nvinfo : EIATTR_KPARAM_INFO
	.align		4
.L_21:
        /*0058*/ 	.byte	0x04, 0x17
        /*005a*/ 	.short	(.L_23 - .L_22)
.L_22:
        /*005c*/ 	.word	0x00000000
        /*0060*/ 	.short	0x0002
        /*0062*/ 	.short	0x0010
        /*0064*/ 	.byte	0x00, 0xf4, 0x21, 0x00


	//----- nvinfo : EIATTR_KPARAM_INFO
	.align		4
.L_23:
        /*0068*/ 	.byte	0x04, 0x17
        /*006a*/ 	.short	(.L_25 - .L_24)
.L_24:
        /*006c*/ 	.word	0x00000000
        /*0070*/ 	.short	0x0001
        /*0072*/ 	.short	0x0008
        /*0074*/ 	.byte	0x00, 0xf4, 0x21, 0x00


	//----- nvinfo : EIATTR_KPARAM_INFO
	.align		4
.L_25:
        /*0078*/ 	.byte	0x04, 0x17
        /*007a*/ 	.short	(.L_27 - .L_26)
.L_26:
        /*007c*/ 	.word	0x00000000
        /*0080*/ 	.short	0x0000
        /*0082*/ 	.short	0x0000
        /*0084*/ 	.byte	0x00, 0xf4, 0x21, 0x00


	//----- nvinfo : EIATTR_SPARSE_MMA_MASK
	.align		4
.L_27:
        /*0088*/ 	.byte	0x03, 0x50
        /*008a*/ 	.short	0x0000


	//----- nvinfo : EIATTR_MAXREG_COUNT
	.align		4
        /*008c*/ 	.byte	0x03, 0x1b
        /*008e*/ 	.short	0x00ff


	//----- nvinfo : EIATTR_EXIT_INSTR_OFFSETS
	.align		4
        /*0090*/ 	.byte	0x04, 0x1c
        /*0092*/ 	.short	(.L_29 - .L_28)


	//   ....[0]....
.L_28:
        /*0094*/ 	.word	0x00001020


	//----- nvinfo : EIATTR_REQNTID
	.align		4
.L_29:
        /*0098*/ 	.byte	0x04, 0x10
        /*009a*/ 	.short	(.L_31 - .L_30)
.L_30:
        /*009c*/ 	.word	0x00000100
        /*00a0*/ 	.word	0x00000001
        /*00a4*/ 	.word	0x00000001


	//----- nvinfo : EIATTR_CBANK_PARAM_SIZE
	.align		4
.L_31:
        /*00a8*/ 	.byte	0x03, 0x19
        /*00aa*/ 	.short	0x0038


	//----- nvinfo : EIATTR_PARAM_CBANK
	.align		4
        /*00ac*/ 	.byte	0x04, 0x0a
        /*00ae*/ 	.short	(.L_33 - .L_32)
	.align		4
.L_32:
        /*00b0*/ 	.word	index@(.nv.constant0.triton_poi_fused__native_batch_norm_legit_no_training_relu_4)
        /*00b4*/ 	.short	0x0210
        /*00b6*/ 	.short	0x0038


	//----- nvinfo : EIATTR_SW_WAR
	.align		4
.L_33:
        /*00b8*/ 	.byte	0x04, 0x36
        /*00ba*/ 	.short	(.L_35 - .L_34)
.L_34:
        /*00bc*/ 	.word	0x00000008
.L_35:


//--------------------- .nv.callgraph             --------------------------
	.section	.nv.callgraph,"",@"SHT_CUDA_CALLGRAPH"
	.align	4
	.sectionentsize	8
	.align		4
        /*0000*/ 	.word	0x00000000
	.align		4
        /*0004*/ 	.word	0xffffffff
	.align		4
        /*0008*/ 	.word	0x00000000
	.align		4
        /*000c*/ 	.word	0xfffffffe
	.align		4
        /*0010*/ 	.word	0x00000000
	.align		4
        /*0014*/ 	.word	0xfffffffd
	.align		4
        /*0018*/ 	.word	0x00000000
	.align		4
        /*001c*/ 	.word	0xfffffffc


//--------------------- .nv.constant4             --------------------------
	.section	.nv.constant4,"a",@progbits
	.align	8
	.align		8
.nv.constant4:
        /*0000*/ 	.dword	_$_str
	.align		8
        /*0008*/ 	.dword	_$_str_$_2


//--------------------- .text.triton_poi_fused__native_batch_norm_legit_no_training_relu_4 --------------------------
	.section	.text.triton_poi_fused__native_batch_norm_legit_no_training_relu_4,"ax",@progbits
	.sectionflags	@"SHF_BARRIERS=1"
	.align	128
        .global         triton_poi_fused__native_batch_norm_legit_no_training_relu_4
        .type           triton_poi_fused__native_batch_norm_legit_no_training_relu_4,@function
        .size           triton_poi_fused__native_batch_norm_legit_no_training_relu_4,(.L_x_1 - triton_poi_fused__native_batch_norm_legit_no_training_relu_4)
        .other          triton_poi_fused__native_batch_norm_legit_no_training_relu_4,@"STO_CUDA_ENTRY STV_DEFAULT"
triton_poi_fused__native_batch_norm_legit_no_training_relu_4:
.text.triton_poi_fused__native_batch_norm_legit_no_training_relu_4:
[----:B------:R-:W-:Y:S01]  /*0000*/  LDC R1, c[0x0][0x28] ;  /* 0x00000a00ff017b82 */ /* 0x000fe20000000800 */
[----:B------:R-:W1:Y:S07]  /*0010*/  S2R R0, SR_CTAID.Y ;  /* 0x0000000000007919 */ /* 0x000e6e0000002600 */
[----:B------:R-:W2:Y:S01]  /*0020*/  LDC.64 R4, c[0x0][0x220] ;  /* 0x00008800ff047b82 */ /* 0x000ea20000000a00 */
[----:B------:R-:W-:Y:S01]  /*0030*/  ULDC.64 UR6, c[0x0][0x208] ;  /* 0x0000820000067ab9 */ /* 0x000fe20000000a00 */
[----:B------:R-:W3:Y:S01]  /*0040*/  S2R R24, SR_TID.X ;  /* 0x0000000000187919 */ /* 0x000ee20000002100 */
[----:B------:R-:W4:Y:S05]  /*0050*/  S2R R13, SR_CTAID.X ;  /* 0x00000000000d7919 */ /* 0x000f2a0000002500 */
[----:B------:R-:W5:Y:S01]  /*0060*/  LDC.64 R22, c[0x0][0x210] ;  /* 0x00008400ff167b82 */ /* 0x000f620000000a00 */
[----:B-1----:R-:W-:Y:S01]  /*0070*/  IMAD.SHL.U32 R9, R0, 0x10, RZ ;  /* 0x0000001000097824 */ /* 0x002fe200078e00ff */
[----:B------:R-:W-:Y:S01]  /*0080*/  SHF.R.S32.HI R0, RZ, 0x1b, R0 ;  /* 0x0000001bff007819 */ /* 0x000fe20000011400 */
[----:B---3--:R-:W-:-:S03]  /*0090*/  IMAD.SHL.U32 R2, R24, 0x4, RZ ;  /* 0x0000000418027824 */ /* 0x008fc600078e00ff */
[----:B------:R-:W-:Y:S02]  /*00a0*/  SGXT R0, R0, 0x1 ;  /* 0x000000010000781a */ /* 0x000fe40000000200 */
[----:B------:R-:W-:-:S04]  /*00b0*/  LOP3.LUT R25, R9, 0xc, R2, 0xf8, !PT ;  /* 0x0000000c09197812 */ /* 0x000fc800078ef802 */
[----:B------:R-:W-:-:S04]  /*00c0*/  LEA.HI R0, R0, R25, RZ, 0x9 ;  /* 0x0000001900007211 */ /* 0x000fc800078f48ff */
[----:B------:R-:W-:-:S04]  /*00d0*/  LOP3.LUT R6, R0, 0xfffffe00, RZ, 0xc0, !PT ;  /* 0xfffffe0000067812 */ /* 0x000fc800078ec0ff */
[----:B------:R-:W-:-:S05]  /*00e0*/  IADD3 R25, R25, -R6, RZ ;  /* 0x8000000619197210 */ /* 0x000fca0007ffe0ff */
[----:B--2---:R-:W-:-:S06]  /*00f0*/  IMAD.WIDE R4, R25, 0x4, R4 ;  /* 0x0000000419047825 */ /* 0x004fcc00078e0204 */
[----:B------:R-:W2:Y:S02]  /*0100*/  LDG.E.EL.128 R4, desc[UR6][R4.64] ;  /* 0x0000000604047981 */ /* 0x000ea4000c2e1d00 */
[----:B--2---:R-:W-:Y:S01]  /*0110*/  FADD R3, R4, 9.9999997473787516356e-06 ;  /* 0x3727c5ac04037421 */ /* 0x004fe20000000000 */
[----:B------:R-:W-:Y:S01]  /*0120*/  FADD R10, R6, 9.9999997473787516356e-06 ;  /* 0x3727c5ac060a7421 */ /* 0x000fe20000000000 */
[----:B------:R-:W-:Y:S01]  /*0130*/  FADD R8, R5, 9.9999997473787516356e-06 ;  /* 0x3727c5ac05087421 */ /* 0x000fe20000000000 */
[----:B------:R-:W-:Y:S01]  /*0140*/  FADD R7, R7, 9.9999997473787516356e-06 ;  /* 0x3727c5ac07077421 */ /* 0x000fe20000000000 */
[----:B------:R-:W1:Y:S01]  /*0150*/  MUFU.SQRT R26, R3 ;  /* 0x00000003001a7308 */ /* 0x000e620000002000 */
[----:B------:R-:W-:Y:S01]  /*0160*/  IMAD.MOV.U32 R6, RZ, RZ, 0x3e800000 ;  /* 0x3e800000ff067424 */ /* 0x000fe200078e00ff */
[----:B------:R-:W-:-:S04]  /*0170*/  SHF.R.U32.HI R4, RZ, 0x6, R24 ;  /* 0x00000006ff047819 */ /* 0x000fc80000011618 */
[----:B------:R-:W-:Y:S02]  /*0180*/  SGXT.U32 R4, R4, 0x2 ;  /* 0x000000020404781a */ /* 0x000fe40000000000 */
[----:B------:R2:W3:Y:S02]  /*0190*/  MUFU.SQRT R27, R10 ;  /* 0x0000000a001b7308 */ /* 0x0004e40000002000 */
[----:B------:R-:W-:Y:S02]  /*01a0*/  LOP3.LUT R14, R9, R4, RZ, 0xfc, !PT ;  /* 0x00000004090e7212 */ /* 0x000fe400078efcff */
[----:B------:R-:W5:Y:S01]  /*01b0*/  LDC.64 R4, c[0x0][0x218] ;  /* 0x00008600ff047b82 */ /* 0x000f620000000a00 */
[----:B------:R-:W-:Y:S02]  /*01c0*/  LOP3.LUT R9, R2, 0xfc, RZ, 0xc0, !PT ;  /* 0x000000fc02097812 */ /* 0x000fe400078ec0ff */
[C---:B-1----:R-:W-:Y:S01]  /*01d0*/  FSETP.GT.AND P6, PT, R26.reuse, 8.50705917302346158658e+37, PT ;  /* 0x7e8000001a00780b */ /* 0x042fe20003fc4000 */
[----:B------:R1:W1:Y:S01]  /*01e0*/  MUFU.SQRT R11, R8 ;  /* 0x00000008000b7308 */ /* 0x0002620000002000 */
[----:B------:R-:W-:-:S02]  /*01f0*/  FSETP.GEU.AND P2, PT, R26, 1.175494350822287508e-38, PT ;  /* 0x008000001a00780b */ /* 0x000fc40003f4e000 */
[----:B--2---:R-:W-:Y:S02]  /*0200*/  SHF.R.U32.HI R10, RZ, 0x2, R24 ;  /* 0x00000002ff0a7819 */ /* 0x004fe40000011618 */
[----:B----4-:R-:W-:Y:S02]  /*0210*/  PRMT R9, R9, 0x6540, R13 ;  /* 0x0000654009097816 */ /* 0x010fe4000000000d */
[C---:B---3--:R-:W-:Y:S01]  /*0220*/  FSETP.GT.AND P4, PT, R27.reuse, 8.50705917302346158658e+37, PT ;  /* 0x7e8000001b00780b */ /* 0x048fe20003f84000 */
[----:B------:R2:W3:Y:S01]  /*0230*/  MUFU.SQRT R12, R7 ;  /* 0x00000007000c7308 */ /* 0x0004e20000002000 */
[----:B------:R-:W-:Y:S01]  /*0240*/  FSETP.GEU.AND P0, PT, R27, 1.175494350822287508e-38, PT ;  /* 0x008000001b00780b */ /* 0x000fe20003f0e000 */
[----:B-1----:R-:W-:Y:S01]  /*0250*/  IMAD.SHL.U32 R8, R0, 0x1000, RZ ;  /* 0x0000100000087824 */ /* 0x002fe200078e00ff */
[----:B------:R-:W-:Y:S01]  /*0260*/  SGXT.U32 R0, R10, 0x6 ;  /* 0x000000060a00781a */ /* 0x000fe20000000000 */
[----:B------:R-:W-:Y:S01]  /*0270*/  @P6 FMUL R26, R26, 0.25 ;  /* 0x3e8000001a1a6820 */ /* 0x000fe20000400000 */
[----:B------:R-:W-:-:S03]  /*0280*/  FSETP.GT.AND P5, PT, R11, 8.50705917302346158658e+37, PT ;  /* 0x7e8000000b00780b */ /* 0x000fc60003fa4000 */
[----:B------:R-:W-:Y:S01]  /*0290*/  @!P2 FMUL R26, R26, 16777216 ;  /* 0x4b8000001a1aa820 */ /* 0x000fe20000400000 */
[----:B--2---:R-:W-:Y:S02]  /*02a0*/  FSEL R7, R6, 1, P6 ;  /* 0x3f80000006077808 */ /* 0x004fe40003000000 */
[----:B------:R-:W-:Y:S01]  /*02b0*/  FSETP.GEU.AND P1, PT, R11, 1.175494350822287508e-38, PT ;  /* 0x008000000b00780b */ /* 0x000fe20003f2e000 */
[----:B------:R-:W-:Y:S01]  /*02c0*/  @P4 FMUL R27, R27, 0.25 ;  /* 0x3e8000001b1b4820 */ /* 0x000fe20000400000 */
[----:B------:R-:W-:Y:S01]  /*02d0*/  LOP3.LUT R10, R8, 0xffe00000, RZ, 0xc0, !PT ;  /* 0xffe00000080a7812 */ /* 0x000fe200078ec0ff */
[----:B------:R-:W1:Y:S01]  /*02e0*/  MUFU.RCP R26, R26 ;  /* 0x0000001a001a7308 */ /* 0x000e620000001000 */
[C---:B---3--:R-:W-:Y:S01]  /*02f0*/  FSETP.GT.AND P3, PT, R12.reuse, 8.50705917302346158658e+37, PT ;  /* 0x7e8000000c00780b */ /* 0x048fe20003f64000 */
[----:B------:R-:W-:Y:S01]  /*0300*/  @!P0 FMUL R27, R27, 16777216 ;  /* 0x4b8000001b1b8820 */ /* 0x000fe20000400000 */
[----:B------:R-:W-:Y:S01]  /*0310*/  FSETP.GEU.AND P6, PT, R12, 1.175494350822287508e-38, PT ;  /* 0x008000000c00780b */ /* 0x000fe20003fce000 */
[----:B------:R-:W-:Y:S01]  /*0320*/  @!P2 FMUL R7, R7, 16777216 ;  /* 0x4b8000000707a820 */ /* 0x000fe20000400000 */
[----:B------:R-:W-:Y:S01]  /*0330*/  PRMT R8, R0, 0x6540, R13 ;  /* 0x0000654000087816 */ /* 0x000fe2000000000d */
[----:B------:R-:W-:Y:S01]  /*0340*/  @P5 FMUL R11, R11, 0.25 ;  /* 0x3e8000000b0b5820 */ /* 0x000fe20000400000 */
[----:B------:R-:W-:Y:S01]  /*0350*/  LEA R0, R14, R9, 0xc ;  /* 0x000000090e007211 */ /* 0x000fe200078e60ff */
[----:B------:R-:W2:Y:S01]  /*0360*/  MUFU.RCP R27, R27 ;  /* 0x0000001b001b7308 */ /* 0x000ea20000001000 */
[----:B------:R-:W-:-:S02]  /*0370*/  IMAD.IADD R9, R25, 0x1, R10 ;  /* 0x0000000119097824 */ /* 0x000fc400078e020a */
[----:B------:R-:W-:Y:S01]  /*0380*/  @!P1 FMUL R11, R11, 16777216 ;  /* 0x4b8000000b0b9820 */ /* 0x000fe20000400000 */
[C---:B------:R-:W-:Y:S02]  /*0390*/  FSEL R10, R6.reuse, 1, P5 ;  /* 0x3f800000060a7808 */ /* 0x040fe40002800000 */
[----:B------:R-:W-:Y:S01]  /*03a0*/  FSEL R14, R6, 1, P4 ;  /* 0x3f800000060e7808 */ /* 0x000fe20002000000 */
[----:B------:R-:W-:Y:S01]  /*03b0*/  @P3 FMUL R12, R12, 0.25 ;  /* 0x3e8000000c0c3820 */ /* 0x000fe20000400000 */
[----:B------:R-:W-:Y:S01]  /*03c0*/  LEA R9, R8, R9, 0x9 ;  /* 0x0000000908097211 */ /* 0x000fe200078e48ff */
[----:B------:R3:W4:Y:S01]  /*03d0*/  MUFU.RCP R3, R11 ;  /* 0x0000000b00037308 */ /* 0x0007220000001000 */
[----:B------:R-:W-:Y:S01]  /*03e0*/  @!P1 FMUL R10, R10, 16777216 ;  /* 0x4b8000000a0a9820 */ /* 0x000fe20000400000 */
[----:B------:R-:W-:Y:S01]  /*03f0*/  @!P6 FMUL R12, R12, 16777216 ;  /* 0x4b8000000c0ce820 */ /* 0x000fe20000400000 */
[----:B------:R-:W-:Y:S01]  /*0400*/  @!P0 FMUL R14, R14, 16777216 ;  /* 0x4b8000000e0e8820 */ /* 0x000fe20000400000 */
[----:B------:R-:W-:Y:S01]  /*0410*/  IADD3 R19, R9, 0x10000, RZ ;  /* 0x0001000009137810 */ /* 0x000fe20007ffe0ff */
[----:B------:R-:W-:-:S02]  /*0420*/  VIADD R15, R9, 0x8000 ;  /* 0x00008000090f7836 */ /* 0x000fc40000000000 */
[----:B-1----:R-:W-:Y:S01]  /*0430*/  FMUL R26, R26, R7 ;  /* 0x000000071a1a7220 */ /* 0x002fe20000400000 */
[----:B------:R-:W-:Y:S01]  /*0440*/  VIADD R13, R9, 0x18000 ;  /* 0x00018000090d7836 */ /* 0x000fe20000000000 */
[----:B------:R-:W1:Y:S01]  /*0450*/  MUFU.RCP R28, R12 ;  /* 0x0000000c001c7308 */ /* 0x000e620000001000 */
[----:B---3--:R-:W-:Y:S01]  /*0460*/  FSEL R11, R6, 1, P3 ;  /* 0x3f800000060b7808 */ /* 0x008fe20001800000 */
[----:B--2---:R-:W-:Y:S01]  /*0470*/  FMUL R27, R27, R14 ;  /* 0x0000000e1b1b7220 */ /* 0x004fe20000400000 */
[----:B0----5:R-:W-:-:S04]  /*0480*/  IMAD.WIDE R6, R25, 0x4, R4 ;  /* 0x0000000419067825 */ /* 0x021fc800078e0204 */
[----:B------:R-:W-:Y:S01]  /*0490*/  @!P6 FMUL R11, R11, 16777216 ;  /* 0x4b8000000b0be820 */ /* 0x000fe20000400000 */
[----:B----4-:R-:W-:Y:S01]  /*04a0*/  FMUL R3, R3, R10 ;  /* 0x0000000a03037220 */ /* 0x010fe20000400000 */
[--C-:B------:R-:W-:Y:S01]  /*04b0*/  IMAD.WIDE R14, R15, 0x4, R22.reuse ;  /* 0x000000040f0e7825 */ /* 0x100fe200078e0216 */
[----:B------:R-:W2:Y:S03]  /*04c0*/  LDG.E.EL.128 R4, desc[UR6][R6.64] ;  /* 0x0000000606047981 */ /* 0x000ea6000c2e1d00 */
[----:B------:R-:W-:-:S04]  /*04d0*/  IMAD.WIDE R18, R19, 0x4, R22 ;  /* 0x0000000413127825 */ /* 0x000fc800078e0216 */
[----:B-1----:R-:W-:Y:S01]  /*04e0*/  FMUL R28, R28, R11 ;  /* 0x0000000b1c1c7220 */ /* 0x002fe20000400000 */
[--C-:B------:R-:W-:Y:S01]  /*04f0*/  IMAD.WIDE R10, R9, 0x4, R22.reuse ;  /* 0x00000004090a7825 */ /* 0x100fe200078e0216 */
[----:B------:R-:W2:Y:S03]  /*0500*/  LDG.E.EL.128 R16, desc[UR6][R18.64] ;  /* 0x0000000612107981 */ /* 0x000ea6000c2e1d00 */
[----:B------:R-:W-:Y:S02]  /*0510*/  IMAD.WIDE R22, R13, 0x4, R22 ;  /* 0x000000040d167825 */ /* 0x000fe400078e0216 */
[----:B------:R-:W3:Y:S04]  /*0520*/  LDG.E.EL.128 R12, desc[UR6][R14.64] ;  /* 0x000000060e0c7981 */ /* 0x000ee8000c2e1d00 */
[----:B------:R-:W4:Y:S04]  /*0530*/  LDG.E.EL.128 R8, desc[UR6][R10.64] ;  /* 0x000000060a087981 */ /* 0x000f28000c2e1d00 */
[----:B------:R-:W5:Y:S01]  /*0540*/  LDG.E.EL.128 R20, desc[UR6][R22.64] ;  /* 0x0000000616147981 */ /* 0x000f62000c2e1d00 */
[--C-:B--2---:R-:W-:Y:S01]  /*0550*/  FADD R19, R19, -R7.reuse ;  /* 0x8000000713137221 */ /* 0x104fe20000000000 */
[----:B------:R-:W-:Y:S01]  /*0560*/  FADD R16, R16, -R4 ;  /* 0x8000000410107221 */ /* 0x000fe20000000000 */
[----:B---3--:R-:W-:Y:S01]  /*0570*/  FADD R14, R14, -R6 ;  /* 0x800000060e0e7221 */ /* 0x008fe20000000000 */
[--C-:B------:R-:W-:Y:S01]  /*0580*/  FADD R15, R15, -R7.reuse ;  /* 0x800000070f0f7221 */ /* 0x100fe20000000000 */
[--C-:B------:R-:W-:Y:S01]  /*0590*/  FADD R12, R12, -R4.reuse ;  /* 0x800000040c0c7221 */ /* 0x100fe20000000000 */
[----:B----4-:R-:W-:Y:S01]  /*05a0*/  FADD R29, R8, -R4 ;  /* 0x80000004081d7221 */ /* 0x010fe20000000000 */
[----:B------:R-:W-:Y:S01]  /*05b0*/  FADD R10, R10, -R6 ;  /* 0x800000060a0a7221 */ /* 0x000fe20000000000 */
[----:B------:R-:W-:Y:S01]  /*05c0*/  FADD R11, R11, -R7 ;  /* 0x800000070b0b7221 */ /* 0x000fe20000000000 */
[----:B-----5:R-:W-:Y:S01]  /*05d0*/  FADD R20, R20, -R4 ;  /* 0x8000000414147221 */ /* 0x020fe20000000000 */
[--C-:B------:R-:W-:Y:S01]  /*05e0*/  FADD R4, R9, -R5.reuse ;  /* 0x8000000509047221 */ /* 0x100fe20000000000 */
[--C-:B------:R-:W-:Y:S01]  /*05f0*/  FADD R8, R13, -R5.reuse ;  /* 0x800000050d087221 */ /* 0x100fe20000000000 */
[--C-:B------:R-:W-:Y:S01]  /*0600*/  FADD R17, R17, -R5.reuse ;  /* 0x8000000511117221 */ /* 0x100fe20000000000 */
[----:B------:R-:W-:Y:S01]  /*0610*/  FADD R21, R21, -R5 ;  /* 0x8000000515157221 */ /* 0x000fe20000000000 */
[--C-:B------:R-:W-:Y:S01]  /*0620*/  FADD R9, R22, -R6.reuse ;  /* 0x8000000616097221 */ /* 0x100fe20000000000 */
[----:B------:R-:W-:Y:S01]  /*0630*/  FADD R5, R18, -R6 ;  /* 0x8000000612057221 */ /* 0x000fe20000000000 */
[C---:B------:R-:W-:Y:S01]  /*0640*/  FMUL R22, R28.reuse, R19 ;  /* 0x000000131c167220 */ /* 0x040fe20000400000 */
[----:B------:R-:W-:Y:S01]  /*0650*/  FADD R23, R23, -R7 ;  /* 0x8000000717177221 */ /* 0x000fe20000000000 */
[C---:B------:R-:W-:Y:S01]  /*0660*/  FMUL R18, R28.reuse, R15 ;  /* 0x0000000f1c127220 */ /* 0x040fe20000400000 */
[C---:B------:R-:W-:Y:S01]  /*0670*/  FMUL R19, R27.reuse, R14 ;  /* 0x0000000e1b137220 */ /* 0x040fe20000400000 */
[C---:B------:R-:W-:Y:S01]  /*0680*/  FMUL R6, R28.reuse, R11 ;  /* 0x0000000b1c067220 */ /* 0x040fe20000400000 */
[C---:B------:R-:W-:Y:S01]  /*0690*/  FMUL R7, R27.reuse, R10 ;  /* 0x0000000a1b077220 */ /* 0x040fe20000400000 */
[----:B------:R-:W0:Y:S08]  /*06a0*/  LDC.64 R14, c[0x0][0x228] ;  /* 0x00008a00ff0e7b82 */ /* 0x000e300000000a00 */
[----:B------:R-:W1:Y:S01]  /*06b0*/  LDC.64 R10, c[0x0][0x230] ;  /* 0x00008c00ff0a7b82 */ /* 0x000e620000000a00 */
[----:B------:R-:W-:Y:S01]  /*06c0*/  FMUL R28, R28, R23 ;  /* 0x000000171c1c7220 */ /* 0x000fe20000400000 */
[C---:B------:R-:W-:Y:S01]  /*06d0*/  FMUL R5, R27.reuse, R5 ;  /* 0x000000051b057220 */ /* 0x040fe20000400000 */
[----:B------:R-:W-:Y:S01]  /*06e0*/  FMUL R27, R27, R9 ;  /* 0x000000091b1b7220 */ /* 0x000fe20000400000 */
[C---:B------:R-:W-:Y:S01]  /*06f0*/  FMUL R23, R3.reuse, R8 ;  /* 0x0000000803177220 */ /* 0x040fe20000400000 */
[C---:B------:R-:W-:Y:S01]  /*0700*/  FMUL R4, R3.reuse, R4 ;  /* 0x0000000403047220 */ /* 0x040fe20000400000 */
[C---:B------:R-:W-:Y:S01]  /*0710*/  FMUL R17, R3.reuse, R17 ;  /* 0x0000001103117220 */ /* 0x040fe20000400000 */
[----:B------:R-:W-:Y:S01]  /*0720*/  FMUL R21, R3, R21 ;  /* 0x0000001503157220 */ /* 0x000fe20000400000 */
[----:B------:R-:W-:Y:S01]  /*0730*/  FMUL R3, R26, R12 ;  /* 0x0000000c1a037220 */ /* 0x000fe20000400000 */
[----:B0-----:R-:W-:-:S04]  /*0740*/  IMAD.WIDE R8, R25, 0x4, R14 ;  /* 0x0000000419087825 */ /* 0x001fc800078e020e */
[----:B-1----:R-:W-:Y:S02]  /*0750*/  IMAD.WIDE R14, R25, 0x4, R10 ;  /* 0x00000004190e7825 */ /* 0x002fe400078e020a */
[----:B------:R-:W2:Y:S04]  /*0760*/  LDG.E.EL.128 R8, desc[UR6][R8.64] ;  /* 0x0000000608087981 */ /* 0x000ea8000c2e1d00 */
[----:B------:R-:W2:Y:S01]  /*0770*/  LDG.E.EL.128 R12, desc[UR6][R14.64] ;  /* 0x000000060e0c7981 */ /* 0x000ea2000c2e1d00 */
[C---:B------:R-:W-:Y:S01]  /*0780*/  FMUL R29, R26.reuse, R29 ;  /* 0x0000001d1a1d7220 */ /* 0x040fe20000400000 */
[C---:B------:R-:W-:Y:S01]  /*0790*/  FMUL R25, R26.reuse, R16 ;  /* 0x000000101a197220 */ /* 0x040fe20000400000 */
[----:B------:R-:W-:Y:S01]  /*07a0*/  FMUL R20, R26, R20 ;  /* 0x000000141a147220 */ /* 0x000fe20000400000 */
[----:B------:R-:W0:Y:S01]  /*07b0*/  S2UR UR5, SR_CgaCtaId ;  /* 0x00000000000579c3 */ /* 0x000e220000008800 */
[----:B------:R-:W-:-:S02]  /*07c0*/  UMOV UR4, 0x400 ;  /* 0x0000040000047882 */ /* 0x000fc40000000000 */
[----:B0-----:R-:W-:Y:S01]  /*07d0*/  UPRMT UR4, UR5, 0x654, UR4 ;  /* 0x0000065405047896 */ /* 0x001fe20008000004 */
[C-C-:B--2---:R-:W-:Y:S01]  /*07e0*/  FFMA R29, R8.reuse, R29, R12.reuse ;  /* 0x0000001d081d7223 */ /* 0x144fe2000000000c */
[C-C-:B------:R-:W-:Y:S01]  /*07f0*/  FFMA R3, R8.reuse, R3, R12.reuse ;  /* 0x0000000308037223 */ /* 0x140fe2000000000c */
[C-C-:B------:R-:W-:Y:S01]  /*0800*/  FFMA R25, R8.reuse, R25, R12.reuse ;  /* 0x0000001908197223 */ /* 0x140fe2000000000c */
[----:B------:R-:W-:Y:S02]  /*0810*/  FFMA R20, R8, R20, R12 ;  /* 0x0000001408147223 */ /* 0x000fe4000000000c */
[----:B------:R-:W0:Y:S01]  /*0820*/  S2R R12, SR_TID.X ;  /* 0x00000000000c7919 */ /* 0x000e220000002100 */
[C-C-:B------:R-:W-:Y:S01]  /*0830*/  FFMA R4, R9.reuse, R4, R13.reuse ;  /* 0x0000000409047223 */ /* 0x140fe2000000000d */
[C-C-:B------:R-:W-:Y:S01]  /*0840*/  FFMA R23, R9.reuse, R23, R13.reuse ;  /* 0x0000001709177223 */ /* 0x140fe2000000000d */
[C-C-:B------:R-:W-:Y:S01]  /*0850*/  FFMA R17, R9.reuse, R17, R13.reuse ;  /* 0x0000001109117223 */ /* 0x140fe2000000000d */
[----:B------:R-:W-:Y:S01]  /*0860*/  FFMA R21, R9, R21, R13 ;  /* 0x0000001509157223 */ /* 0x000fe2000000000d */
[----:B------:R-:W-:-:S04]  /*0870*/  SHF.L.U32 R8, R24, 0xa, RZ ;  /* 0x0000000a18087819 */ /* 0x000fc800000006ff */
[----:B------:R-:W-:Y:S01]  /*0880*/  LOP3.LUT R8, R8, 0xc00, RZ, 0xc0, !PT ;  /* 0x00000c0008087812 */ /* 0x000fe200078ec0ff */
[C-C-:B------:R-:W-:Y:S01]  /*0890*/  FFMA R6, R11.reuse, R6, R15.reuse ;  /* 0x000000060b067223 */ /* 0x140fe2000000000f */
[C-C-:B------:R-:W-:Y:S01]  /*08a0*/  FFMA R18, R11.reuse, R18, R15.reuse ;  /* 0x000000120b127223 */ /* 0x140fe2000000000f */
[C-C-:B------:R-:W-:Y:S01]  /*08b0*/  FFMA R22, R11.reuse, R22, R15.reuse ;  /* 0x000000160b167223 */ /* 0x140fe2000000000f */
[----:B------:R-:W-:Y:S01]  /*08c0*/  FFMA R28, R11, R28, R15 ;  /* 0x0000001c0b1c7223 */ /* 0x000fe2000000000f */
[----:B------:R-:W-:Y:S01]  /*08d0*/  LOP3.LUT R11, R8, 0x100, RZ, 0xfc, !PT ;  /* 0x00000100080b7812 */ /* 0x000fe200078efcff */
[C-C-:B------:R-:W-:Y:S01]  /*08e0*/  FFMA R7, R10.reuse, R7, R14.reuse ;  /* 0x000000070a077223 */ /* 0x140fe2000000000e */
[C-C-:B------:R-:W-:Y:S01]  /*08f0*/  FFMA R19, R10.reuse, R19, R14.reuse ;  /* 0x000000130a137223 */ /* 0x140fe2000000000e */
[----:B------:R-:W-:Y:S01]  /*0900*/  FFMA R5, R10, R5, R14 ;  /* 0x000000050a057223 */ /* 0x000fe2000000000e */
[----:B------:R-:W-:Y:S02]  /*0910*/  LEA.HI R11, R11, UR4, RZ, 0x1a ;  /* 0x000000040b0b7c11 */ /* 0x000fe4000f8fd0ff */
[----:B0-----:R-:W-:-:S04]  /*0920*/  SHF.R.U32.HI R9, RZ, 0x2, R12 ;  /* 0x00000002ff097819 */ /* 0x001fc8000001160c */
[----:B------:R-:W-:Y:S02]  /*0930*/  SGXT.U32 R9, R9, 0x6 ;  /* 0x000000060909781a */ /* 0x000fe40000000000 */
[C---:B------:R-:W-:Y:S02]  /*0940*/  LOP3.LUT R12, R8.reuse, 0x200, RZ, 0xfc, !PT ;  /* 0x00000200080c7812 */ /* 0x040fe400078efcff */
[C---:B------:R-:W-:Y:S02]  /*0950*/  LOP3.LUT R24, R8.reuse, R9, RZ, 0xfc, !PT ;  /* 0x0000000908187212 */ /* 0x040fe400078efcff */
[C---:B------:R-:W-:Y:S02]  /*0960*/  LEA.HI R9, R8.reuse, UR4, RZ, 0x1a ;  /* 0x0000000408097c11 */ /* 0x040fe4000f8fd0ff */
[----:B------:R-:W-:Y:S02]  /*0970*/  LOP3.LUT R8, R8, 0x300, RZ, 0xfc, !PT ;  /* 0x0000030008087812 */ /* 0x000fe400078efcff */
[----:B------:R-:W-:Y:S01]  /*0980*/  LEA.HI R13, R12, UR4, RZ, 0x1a ;  /* 0x000000040c0d7c11 */ /* 0x000fe2000f8fd0ff */
[----:B------:R-:W-:Y:S01]  /*0990*/  FFMA R27, R10, R27, R14 ;  /* 0x0000001b0a1b7223 */ /* 0x000fe2000000000e */
[----:B------:R-:W-:-:S02]  /*09a0*/  LEA.HI R15, R8, UR4, RZ, 0x1a ;  /* 0x00000004080f7c11 */ /* 0x000fc4000f8fd0ff */
[----:B------:R-:W-:Y:S01]  /*09b0*/  SHF.R.U32.HI R10, RZ, 0x8, R2 ;  /* 0x00000008ff0a7819 */ /* 0x000fe20000011602 */
[C---:B------:R-:W-:Y:S01]  /*09c0*/  IMAD R9, R24.reuse, 0x4, R9 ;  /* 0x0000000418097824 */ /* 0x040fe200078e0209 */
[C---:B------:R-:W-:Y:S01]  /*09d0*/  LEA R11, R24.reuse, R11, 0x2 ;  /* 0x0000000b180b7211 */ /* 0x040fe200078e10ff */
[C---:B------:R-:W-:Y:S01]  /*09e0*/  IMAD R14, R24.reuse, 0x4, R13 ;  /* 0x00000004180e7824 */ /* 0x040fe200078e020d */
[----:B------:R-:W-:Y:S02]  /*09f0*/  LEA R24, R24, R15, 0x2 ;  /* 0x0000000f18187211 */ /* 0x000fe400078e10ff */
[----:B------:R-:W-:Y:S02]  /*0a00*/  LOP3.LUT R8, R2, 0x3fc, RZ, 0xc0, !PT ;  /* 0x000003fc02087812 */ /* 0x000fe400078ec0ff */
[----:B------:R-:W-:Y:S02]  /*0a10*/  SGXT.U32 R15, R10, 0x2 ;  /* 0x000000020a0f781a */ /* 0x000fe40000000000 */
[----:B------:R-:W-:-:S02]  /*0a20*/  LOP3.LUT R13, R8, 0x400, RZ, 0xfc, !PT ;  /* 0x00000400080d7812 */ /* 0x000fc400078efcff */
[----:B------:R-:W-:Y:S02]  /*0a30*/  LOP3.LUT R10, R15, 0x3fc, R2, 0xf8, !PT ;  /* 0x000003fc0f0a7812 */ /* 0x000fe400078ef802 */
[C---:B------:R-:W-:Y:S02]  /*0a40*/  LOP3.LUT R16, R8.reuse, 0xc00, RZ, 0xfc, !PT ;  /* 0x00000c0008107812 */ /* 0x040fe400078efcff */
[----:B------:R-:W-:Y:S02]  /*0a50*/  LOP3.LUT R2, R8, 0x800, RZ, 0xfc, !PT ;  /* 0x0000080008027812 */ /* 0x000fe400078efcff */
[----:B------:R-:W-:Y:S02]  /*0a60*/  FSETP.GEU.AND P0, PT, R29, RZ, PT ;  /* 0x000000ff1d00720b */ /* 0x000fe40003f0e000 */
[----:B------:R-:W-:Y:S02]  /*0a70*/  SHF.R.U32.HI R13, RZ, 0x6, R13 ;  /* 0x00000006ff0d7819 */ /* 0x000fe4000001160d */
[----:B------:R-:W-:-:S02]  /*0a80*/  SHF.R.U32.HI R16, RZ, 0x6, R16 ;  /* 0x00000006ff107819 */ /* 0x000fc40000011610 */
[----:B------:R-:W-:Y:S02]  /*0a90*/  SHF.R.U32.HI R2, RZ, 0x6, R2 ;  /* 0x00000006ff027819 */ /* 0x000fe40000011602 */
[----:B------:R-:W-:Y:S02]  /*0aa0*/  FSEL R12, R29, RZ, P0 ;  /* 0x000000ff1d0c7208 */ /* 0x000fe40000000000 */
[----:B------:R-:W-:Y:S02]  /*0ab0*/  LOP3.LUT R13, R13, 0x1c, RZ, 0xc0, !PT ;  /* 0x0000001c0d0d7812 */ /* 0x000fe400078ec0ff */
[----:B------:R-:W-:Y:S02]  /*0ac0*/  LOP3.LUT R16, R16, 0x3c, RZ, 0xc0, !PT ;  /* 0x0000003c10107812 */ /* 0x000fe400078ec0ff */
[----:B------:R-:W-:Y:S02]  /*0ad0*/  LOP3.LUT R2, R2, 0x2c, RZ, 0xc0, !PT ;  /* 0x0000002c02027812 */ /* 0x000fe400078ec0ff */
[C---:B------:R-:W-:Y:S01]  /*0ae0*/  FSETP.GEU.AND P0, PT, R4.reuse, RZ, PT ;  /* 0x000000ff0400720b */ /* 0x040fe20003f0e000 */
[----:B------:R0:W-:Y:S01]  /*0af0*/  STS [R9], R12 ;  /* 0x0000000c09007388 */ /* 0x0001e20000000800 */
[----:B------:R-:W-:Y:S01]  /*0b00*/  LEA R15, R15, UR4, 0x2 ;  /* 0x000000040f0f7c11 */ /* 0x000fe2000f8e10ff */
[----:B------:R-:W-:Y:S01]  /*0b10*/  VIADD R13, R13, UR4 ;  /* 0x000000040d0d7c36 */ /* 0x000fe20008000000 */
[----:B------:R-:W-:Y:S01]  /*0b20*/  FSEL R4, R4, RZ, P0 ;  /* 0x000000ff04047208 */ /* 0x000fe20000000000 */
[----:B------:R-:W-:Y:S01]  /*0b30*/  VIADD R29, R16, UR4 ;  /* 0x00000004101d7c36 */ /* 0x000fe20008000000 */
[----:B------:R-:W-:Y:S01]  /*0b40*/  FSETP.GEU.AND P0, PT, R23, RZ, PT ;  /* 0x000000ff1700720b */ /* 0x000fe20003f0e000 */
[C---:B------:R-:W-:Y:S01]  /*0b50*/  IMAD R13, R8.reuse, 0x4, R13 ;  /* 0x00000004080d7824 */ /* 0x040fe200078e020d */
[----:B0-----:R-:W-:Y:S01]  /*0b60*/  IADD3 R12, R2, UR4, RZ ;  /* 0x00000004020c7c10 */ /* 0x001fe2000fffe0ff */
[C---:B------:R-:W-:Y:S01]  /*0b70*/  IMAD R2, R8.reuse, 0x4, R29 ;  /* 0x0000000408027824 */ /* 0x040fe200078e021d */
[----:B------:R-:W-:-:S02]  /*0b80*/  LEA R15, R8, R15, 0x2 ;  /* 0x0000000f080f7211 */ /* 0x000fc400078e10ff */
[----:B------:R-:W-:Y:S02]  /*0b90*/  LEA R12, R8, R12, 0x2 ;  /* 0x0000000c080c7211 */ /* 0x000fe400078e10ff */
[----:B------:R-:W-:Y:S02]  /*0ba0*/  FSEL R8, R23, RZ, P0 ;  /* 0x000000ff17087208 */ /* 0x000fe40000000000 */
[----:B------:R-:W-:Y:S02]  /*0bb0*/  FSETP.GEU.AND P0, PT, R19, RZ, PT ;  /* 0x000000ff1300720b */ /* 0x000fe40003f0e000 */
[----:B------:R-:W-:Y:S02]  /*0bc0*/  FSETP.GEU.AND P3, PT, R7, RZ, PT ;  /* 0x000000ff0700720b */ /* 0x000fe40003f6e000 */
[----:B------:R-:W-:Y:S02]  /*0bd0*/  FSETP.GEU.AND P2, PT, R6, RZ, PT ;  /* 0x000000ff0600720b */ /* 0x000fe40003f4e000 */
[----:B------:R-:W-:-:S02]  /*0be0*/  FSETP.GEU.AND P1, PT, R3, RZ, PT ;  /* 0x000000ff0300720b */ /* 0x000fc40003f2e000 */
[----:B------:R-:W-:Y:S02]  /*0bf0*/  FSEL R19, R19, RZ, P0 ;  /* 0x000000ff13137208 */ /* 0x000fe40000000000 */
[----:B------:R-:W-:Y:S02]  /*0c00*/  FSEL R7, R7, RZ, P3 ;  /* 0x000000ff07077208 */ /* 0x000fe40001800000 */
[----:B------:R-:W-:Y:S02]  /*0c10*/  FSETP.GEU.AND P0, PT, R5, RZ, PT ;  /* 0x000000ff0500720b */ /* 0x000fe40003f0e000 */
[----:B------:R-:W-:Y:S02]  /*0c20*/  FSEL R29, R6, RZ, P2 ;  /* 0x000000ff061d7208 */ /* 0x000fe40001000000 */
[----:B------:R-:W-:Y:S02]  /*0c30*/  FSEL R6, R3, RZ, P1 ;  /* 0x000000ff03067208 */ /* 0x000fe40000800000 */
[----:B------:R-:W-:Y:S01]  /*0c40*/  FSETP.GEU.AND P3, PT, R18, RZ, PT ;  /* 0x000000ff1200720b */ /* 0x000fe20003f6e000 */
[----:B------:R0:W-:Y:S01]  /*0c50*/  STS [R11+0x400], R4 ;  /* 0x000400040b007388 */ /* 0x0001e20000000800 */
[----:B------:R-:W-:-:S02]  /*0c60*/  FSETP.GEU.AND P2, PT, R25, RZ, PT ;  /* 0x000000ff1900720b */ /* 0x000fc40003f4e000 */
[----:B------:R-:W-:Y:S01]  /*0c70*/  FSETP.GEU.AND P1, PT, R17, RZ, PT ;  /* 0x000000ff1100720b */ /* 0x000fe20003f2e000 */
[----:B------:R1:W-:Y:S01]  /*0c80*/  STS [R14+0x800], R7 ;  /* 0x000800070e007388 */ /* 0x0003e20000000800 */
[----:B------:R-:W-:Y:S02]  /*0c90*/  FSEL R5, R5, RZ, P0 ;  /* 0x000000ff05057208 */ /* 0x000fe40000000000 */
[----:B------:R-:W-:Y:S01]  /*0ca0*/  FSETP.GEU.AND P0, PT, R22, RZ, PT ;  /* 0x000000ff1600720b */ /* 0x000fe20003f0e000 */
[----:B------:R-:W-:Y:S01]  /*0cb0*/  STS [R24+0xc00], R29 ;  /* 0x000c001d18007388 */ /* 0x000fe20000000800 */
[----:B------:R-:W-:Y:S02]  /*0cc0*/  FSEL R3, R18, RZ, P3 ;  /* 0x000000ff12037208 */ /* 0x000fe40001800000 */
[----:B0-----:R-:W-:Y:S01]  /*0cd0*/  FSEL R4, R25, RZ, P2 ;  /* 0x000000ff19047208 */ /* 0x001fe20001000000 */
[----:B------:R0:W-:Y:S01]  /*0ce0*/  STS [R9+0x100], R6 ;  /* 0x0001000609007388 */ /* 0x0001e20000000800 */
[----:B------:R-:W-:-:S02]  /*0cf0*/  FSETP.GEU.AND P3, PT, R20, RZ, PT ;  /* 0x000000ff1400720b */ /* 0x000fc40003f6e000 */
[----:B------:R-:W-:Y:S01]  /*0d00*/  FSETP.GEU.AND P2, PT, R21, RZ, PT ;  /* 0x000000ff1500720b */ /* 0x000fe20003f4e000 */
[----:B------:R-:W-:Y:S01]  /*0d10*/  STS [R11+0x500], R8 ;  /* 0x000500080b007388 */ /* 0x000fe20000000800 */
[----:B-1----:R-:W-:Y:S02]  /*0d20*/  FSEL R7, R22, RZ, P0 ;  /* 0x000000ff16077208 */ /* 0x002fe40000000000 */
[----:B------:R-:W-:Y:S01]  /*0d30*/  FSETP.GEU.AND P0, PT, R28, RZ, PT ;  /* 0x000000ff1c00720b */ /* 0x000fe20003f0e000 */
[----:B------:R-:W-:Y:S01]  /*0d40*/  STS [R14+0x900], R19 ;  /* 0x000900130e007388 */ /* 0x000fe20000000800 */
[----:B0-----:R-:W-:Y:S02]  /*0d50*/  FSEL R6, R17, RZ, P1 ;  /* 0x000000ff11067208 */ /* 0x001fe40000800000 */
[----:B------:R-:W-:Y:S01]  /*0d60*/  FSETP.GEU.AND P1, PT, R27, RZ, PT ;  /* 0x000000ff1b00720b */ /* 0x000fe20003f2e000 */
[----:B------:R0:W-:Y:S01]  /*0d70*/  STS [R24+0xd00], R3 ;  /* 0x000d000318007388 */ /* 0x0001e20000000800 */
[----:B------:R-:W-:-:S02]  /*0d80*/  FSEL R20, R20, RZ, P3 ;  /* 0x000000ff14147208 */ /* 0x000fc40001800000 */
[----:B------:R-:W-:Y:S01]  /*0d90*/  FSEL R16, R21, RZ, P2 ;  /* 0x000000ff15107208 */ /* 0x000fe20001000000 */
[----:B------:R1:W-:Y:S01]  /*0da0*/  STS [R9+0x200], R4 ;  /* 0x0002000409007388 */ /* 0x0003e20000000800 */
[----:B------:R-:W-:-:S03]  /*0db0*/  FSEL R27, R27, RZ, P1 ;  /* 0x000000ff1b1b7208 */ /* 0x000fc60000800000 */
[----:B------:R-:W-:Y:S01]  /*0dc0*/  STS [R11+0x600], R6 ;  /* 0x000600060b007388 */ /* 0x000fe20000000800 */
[----:B0-----:R-:W-:-:S03]  /*0dd0*/  FSEL R3, R28, RZ, P0 ;  /* 0x000000ff1c037208 */ /* 0x001fc60000000000 */
[----:B------:R-:W-:Y:S04]  /*0de0*/  STS [R14+0xa00], R5 ;  /* 0x000a00050e007388 */ /* 0x000fe80000000800 */
[----:B------:R-:W-:Y:S04]  /*0df0*/  STS [R24+0xe00], R7 ;  /* 0x000e000718007388 */ /* 0x000fe80000000800 */
[----:B------:R-:W-:Y:S04]  /*0e00*/  STS [R9+0x300], R20 ;  /* 0x0003001409007388 */ /* 0x000fe80000000800 */
[----:B------:R-:W-:Y:S04]  /*0e10*/  STS [R11+0x700], R16 ;  /* 0x000700100b007388 */ /* 0x000fe80000000800 */
[----:B------:R-:W-:Y:S04]  /*0e20*/  STS [R14+0xb00], R27 ;  /* 0x000b001b0e007388 */ /* 0x000fe80000000800 */
[----:B------:R-:W-:Y:S01]  /*0e30*/  STS [R24+0xf00], R3 ;  /* 0x000f000318007388 */ /* 0x000fe20000000800 */
[----:B------:R-:W-:Y:S01]  /*0e40*/  BAR.SYNC.DEFER_BLOCKING 0x0 ;  /* 0x0000000000007b1d */ /* 0x000fe20000010000 */
[----:B-1----:R-:W-:-:S06]  /*0e50*/  LEA R4, R10, UR4, 0x2 ;  /* 0x000000040a047c11 */ /* 0x002fcc000f8e10ff */
[----:B------:R-:W-:Y:S04]  /*0e60*/  LDS R4, [R4] ;  /* 0x0000000004047984 */ /* 0x000fe80000000800 */
[----:B------:R-:W-:Y:S04]  /*0e70*/  LDS R5, [R15+0x4] ;  /* 0x000004000f057984 */ /* 0x000fe80000000800 */
[----:B------:R-:W-:Y:S04]  /*0e80*/  LDS R6, [R15+0x8] ;  /* 0x000008000f067984 */ /* 0x000fe80000000800 */
[----:B------:R0:W1:Y:S04]  /*0e90*/  LDS R7, [R15+0xc] ;  /* 0x00000c000f077984 */ /* 0x0000680000000800 */
[----:B------:R-:W-:Y:S04]  /*0ea0*/  LDS R8, [R13+0x1000] ;  /* 0x001000000d087984 */ /* 0x000fe80000000800 */
[----:B------:R-:W-:Y:S01]  /*0eb0*/  LDS R9, [R13+0x1004] ;  /* 0x001004000d097984 */ /* 0x000fe20000000800 */
[----:B0-----:R-:W0:Y:S03]  /*0ec0*/  LDC.64 R14, c[0x0][0x238] ;  /* 0x00008e00ff0e7b82 */ /* 0x001e260000000a00 */
[----:B------:R-:W-:Y:S04]  /*0ed0*/  LDS R10, [R13+0x1008] ;  /* 0x001008000d0a7984 */ /* 0x000fe80000000800 */
[----:B------:R2:W3:Y:S04]  /*0ee0*/  LDS R11, [R13+0x100c] ;  /* 0x00100c000d0b7984 */ /* 0x0004e80000000800 */
[----:B------:R-:W-:Y:S04]  /*0ef0*/  LDS R16, [R12+0x2000] ;  /* 0x002000000c107984 */ /* 0x000fe80000000800 */
[----:B------:R-:W-:Y:S04]  /*0f00*/  LDS R17, [R12+0x2004] ;  /* 0x002004000c117984 */ /* 0x000fe80000000800 */
[----:B------:R-:W-:Y:S04]  /*0f10*/  LDS R18, [R12+0x2008] ;  /* 0x002008000c127984 */ /* 0x000fe80000000800 */
[----:B------:R4:W5:Y:S04]  /*0f20*/  LDS R19, [R12+0x200c] ;  /* 0x00200c000c137984 */ /* 0x0009680000000800 */
[----:B------:R-:W-:Y:S04]  /*0f30*/  LDS R20, [R2+0x3000] ;  /* 0x0030000002147984 */ /* 0x000fe80000000800 */
[----:B------:R-:W-:Y:S04]  /*0f40*/  LDS R21, [R2+0x3004] ;  /* 0x0030040002157984 */ /* 0x000fe80000000800 */
[----:B------:R-:W-:Y:S04]  /*0f50*/  LDS R22, [R2+0x3008] ;  /* 0x0030080002167984 */ /* 0x000fe80000000800 */
[----:B------:R-:W5:Y:S01]  /*0f60*/  LDS R23, [R2+0x300c] ;  /* 0x00300c0002177984 */ /* 0x000f620000000800 */
[----:B------:R-:W-:Y:S01]  /*0f70*/  IADD3 R27, R0, 0x4000, RZ ;  /* 0x00004000001b7810 */ /* 0x000fe20007ffe0ff */
[C---:B--2---:R-:W-:Y:S01]  /*0f80*/  VIADD R13, R0.reuse, 0x8000 ;  /* 0x00008000000d7836 */ /* 0x044fe20000000000 */
[----:B------:R-:W-:Y:S01]  /*0f90*/  IADD3 R3, R0, 0xc000, RZ ;  /* 0x0000c00000037810 */ /* 0x000fe20007ffe0ff */
[----:B0-----:R-:W-:-:S04]  /*0fa0*/  IMAD.WIDE R24, R0, 0x4, R14 ;  /* 0x0000000400187825 */ /* 0x001fc800078e020e */
[--C-:B------:R-:W-:Y:S01]  /*0fb0*/  IMAD.WIDE R26, R27, 0x4, R14.reuse ;  /* 0x000000041b1a7825 */ /* 0x100fe200078e020e */
[----:B-1----:R-:W-:Y:S03]  /*0fc0*/  STG.E.128 desc[UR6][R24.64], R4 ;  /* 0x0000000418007986 */ /* 0x002fe6000c101d06 */
[--C-:B----4-:R-:W-:Y:S01]  /*0fd0*/  IMAD.WIDE R12, R13, 0x4, R14.reuse ;  /* 0x000000040d0c7825 */ /* 0x110fe200078e020e */
[----:B---3--:R-:W-:Y:S03]  /*0fe0*/  STG.E.128 desc[UR6][R26.64], R8 ;  /* 0x000000081a007986 */ /* 0x008fe6000c101d06 */
[----:B------:R-:W-:Y:S01]  /*0ff0*/  IMAD.WIDE R14, R3, 0x4, R14 ;  /* 0x00000004030e7825 */ /* 0x000fe200078e020e */
[----:B-----5:R-:W-:Y:S04]  /*1000*/  STG.E.128 desc[UR6][R12.64], R16 ;  /* 0x000000100c007986 */ /* 0x020fe8000c101d06 */
[----:B------:R-:W-:Y:S01]  /*1010*/  STG.E.128 desc[UR6][R14.64], R20 ;  /* 0x000000140e007986 */ /* 0x000fe2000c101d06 */
[----:B------:R-:W-:Y:S05]  /*1020*/  EXIT ;  /* 0x000000000000794d */ /* 0x000fea0003800000 */
.L_x_0:
[----:B------:R-:W-:-:S00]  /*1030*/  BRA `(.L_x_0) ;  /* 0xfffffffc00fc7947 */ /* 0x000fc0000383ffff */
[----:B------:R-:W-:-:S00]  /*1040*/  NOP ;  /* 0x0000000000007918 */ /* 0x000fc00000000000 */
        /* <DEDUP_REMOVED lines=11> */
.L_x_1:


//--------------------- .nv.global.init           --------------------------
	.section	.nv.global.init,"aw",@progbits
.nv.global.init:
	.type		_$_str,@object
	.size		_$_str,(_$_str_$_2 - _$_str)
_$_str:
        /*0000*/ 	.byte	0x5f, 0x5f, 0x43, 0x55, 0x44, 0x41, 0x5f, 0x46, 0x54, 0x5a, 0x00
	.type		_$_str_$_2,@object
	.size		_$_str_$_2,(.L_1 - _$_str_$_2)
_$_str_$_2:
        /*000b*/ 	.byte	0x5f, 0x5f, 0x43, 0x55, 0x44, 0x41, 0x5f, 0x50, 0x52, 0x45, 0x43, 0x5f, 0x53, 0x51, 0x52, 0x54
        /*001b*/ 	.byte	0x00
.L_1:


//--------------------- .nv.shared.triton_poi_fused__native_batch_norm_legit_no_training_relu_4 --------------------------
	.section	.nv.shared.triton_poi_fused__native_batch_norm_legit_no_training_relu_4,"aw",@nobits
	.sectionflags	@""
	.align	16
	.zero		1024


//--------------------- .nv.constant0.triton_poi_fused__native_batch_norm_legit_no_training_relu_4 --------------------------
	.section	.nv.constant0.triton_poi_fused__native_batch_norm_legit_no_training_relu_4,"a",@progbits
	.sectionflags	@""
	.align	4
.nv.constant0.triton_poi_fused__native_batch_norm_legit_no_training_relu_4:
	.zero		584
